//
// Generated by NVIDIA NVVM Compiler
//
// Compiler Build ID: CL-36424714
// Cuda compilation tools, release 13.0, V13.0.88
// Based on NVVM 20.0.0
//

.version 9.0
.target sm_100
.address_size 64

	// .globl	_Z3addPiS_S_

.visible .entry _Z3addPiS_S_(
	.param .u64 .ptr .align 1 _Z3addPiS_S__param_0,
	.param .u64 .ptr .align 1 _Z3addPiS_S__param_1,
	.param .u64 .ptr .align 1 _Z3addPiS_S__param_2
)
{
	.reg .pred 	%p<2>;
	.reg .b32 	%r<10>;
	.reg .b64 	%rd<11>;

	ld.param.u64 	%rd1, [_Z3addPiS_S__param_0];
	ld.param.u64 	%rd2, [_Z3addPiS_S__param_1];
	ld.param.u64 	%rd3, [_Z3addPiS_S__param_2];
	mov.u32 	%r2, %ctaid.x;
	mov.u32 	%r3, %ctaid.y;
	mov.u32 	%r5, %nctaid.y;
	mad.lo.s32 	%r1, %r2, %r5, %r3;
	max.u32 	%r6, %r2, %r3;
	setp.gt.u32 	%p1, %r6, 9;
	@%p1 bra 	$L__BB0_2;
	cvta.to.global.u64 	%rd4, %rd1;
	cvta.to.global.u64 	%rd5, %rd2;
	cvta.to.global.u64 	%rd6, %rd3;
	mul.wide.u32 	%rd7, %r1, 4;
	add.s64 	%rd8, %rd4, %rd7;
	ld.global.u32 	%r7, [%rd8];
	add.s64 	%rd9, %rd5, %rd7;
	ld.global.u32 	%r8, [%rd9];
	add.s32 	%r9, %r8, %r7;
	add.s64 	%rd10, %rd6, %rd7;
	st.global.u32 	[%rd10], %r9;
$L__BB0_2:
	ret;

}


// ===== COMPILED SASS (sm_100) =====

	.target	sm_100

	.elftype	@"ET_EXEC"


//--------------------- .note.nv.tkinfo           --------------------------
	.section	.note.nv.tkinfo,"",@"SHT_NOTE"
	.sectionflags	@"SHF_NOTE_NV_TKINFO"
	.tkinfo
        /*0018*/ 	.word	0x00000002
        /*0030*/ 	.string	""
        /*0030*/ 	.string	"ptxas"
        /*0030*/ 	.string	"Cuda compilation tools, release 13.0, V13.0.88"
        /*0030*/ 	.string	"Build cuda_13.0.r13.0/compiler.36424714_0"
        /*0030*/ 	.string	"-arch sm_100 -m 64 "



//--------------------- .note.nv.cuinfo           --------------------------
	.section	.note.nv.cuinfo,"",@"SHT_NOTE"
	.sectionflags	@"SHF_NOTE_NV_CUINFO"
        /*0018*/ 	.short	0x0002
        /*001a*/ 	.short	0x0064
        /*001c*/ 	.short	0x0082
	.zero		2


//--------------------- .nv.info                  --------------------------
	.section	.nv.info,"",@"SHT_CUDA_INFO"
	.align	4


	//----- nvinfo : EIATTR_REGCOUNT
	.align		4
        /*0000*/ 	.byte	0x04, 0x2f
        /*0002*/ 	.short	(.L_1 - .L_0)
	.align		4
.L_0:
        /*0004*/ 	.word	index@(_Z3addPiS_S_)
        /*0008*/ 	.word	0x0000000c


	//----- nvinfo : EIATTR_FRAME_SIZE
	.align		4
.L_1:
        /*000c*/ 	.byte	0x04, 0x11
        /*000e*/ 	.short	(.L_3 - .L_2)
	.align		4
.L_2:
        /*0010*/ 	.word	index@(_Z3addPiS_S_)
        /*0014*/ 	.word	0x00000000


	//----- nvinfo : EIATTR_MIN_STACK_SIZE
	.align		4
.L_3:
        /*0018*/ 	.byte	0x04, 0x12
        /*001a*/ 	.short	(.L_5 - .L_4)
	.align		4
.L_4:
        /*001c*/ 	.word	index@(_Z3addPiS_S_)
        /*0020*/ 	.word	0x00000000
.L_5:


//--------------------- .nv.compat                --------------------------
	.section	.nv.compat,"",@"SHT_CUDA_COMPAT_INFO"
	.align	4
        /*0000*/ 	.byte	0x02, 0x09, 0x00, 0x00, 0x02, 0x02, 0x01, 0x00, 0x02, 0x05, 0x05, 0x00, 0x03, 0x07, 0x01, 0x01
        /*0010*/ 	.byte	0x02, 0x03, 0x00, 0x00, 0x02, 0x06, 0x01, 0x00, 0x04, 0x0b, 0x08, 0x00, 0x09, 0x00, 0x00, 0x00
        /*0020*/ 	.byte	0x00, 0x00, 0x00, 0x00


//--------------------- .nv.info._Z3addPiS_S_     --------------------------
	.section	.nv.info._Z3addPiS_S_,"",@"SHT_CUDA_INFO"
	.sectionflags	@""
	.align	4


	//----- nvinfo : EIATTR_CUDA_API_VERSION
	.align		4
        /*0000*/ 	.byte	0x04, 0x37
        /*0002*/ 	.short	(.L_7 - .L_6)
.L_6:
        /*0004*/ 	.word	0x00000082


	//----- nvinfo : EIATTR_KPARAM_INFO
	.align		4
.L_7:
        /*0008*/ 	.byte	0x04, 0x17
        /*000a*/ 	.short	(.L_9 - .L_8)
.L_8:
        /*000c*/ 	.word	0x00000000
        /*0010*/ 	.short	0x0002
        /*0012*/ 	.short	0x0010
        /*0014*/ 	.byte	0x00, 0xf5, 0x21, 0x00


	//----- nvinfo : EIATTR_KPARAM_INFO
	.align		4
.L_9:
        /*0018*/ 	.byte	0x04, 0x17
        /*001a*/ 	.short	(.L_11 - .L_10)
.L_10:
        /*001c*/ 	.word	0x00000000
        /*0020*/ 	.short	0x0001
        /*0022*/ 	.short	0x0008
        /*0024*/ 	.byte	0x00, 0xf5, 0x21, 0x00


	//----- nvinfo : EIATTR_KPARAM_INFO
	.align		4
.L_11:
        /*0028*/ 	.byte	0x04, 0x17
        /*002a*/ 	.short	(.L_13 - .L_12)
.L_12:
        /*002c*/ 	.word	0x00000000
        /*0030*/ 	.short	0x0000
        /*0032*/ 	.short	0x0000
        /*0034*/ 	.byte	0x00, 0xf5, 0x21, 0x00


	//----- nvinfo : EIATTR_SPARSE_MMA_MASK
	.align		4
.L_13:
        /*0038*/ 	.byte	0x03, 0x50
        /*003a*/ 	.short	0x0000


	//----- nvinfo : EIATTR_MAXREG_COUNT
	.align		4
        /*003c*/ 	.byte	0x03, 0x1b
        /*003e*/ 	.short	0x00ff


	//----- nvinfo : EIATTR_MERCURY_ISA_VERSION
	.align		4
        /*0040*/ 	.byte	0x03, 0x5f
        /*0042*/ 	.short	0x0101


	//----- nvinfo : EIATTR_VRC_CTA_INIT_COUNT
	.align		4
        /*0044*/ 	.byte	0x02, 0x4a
	.zero		1
	.zero		1


	//----- nvinfo : EIATTR_EXIT_INSTR_OFFSETS
	.align		4
        /*0048*/ 	.byte	0x04, 0x1c
        /*004a*/ 	.short	(.L_15 - .L_14)


	//   ....[0]....
.L_14:
        /*004c*/ 	.word	0x00000070


	//   ....[1]....
        /*0050*/ 	.word	0x00000130


	//----- nvinfo : EIATTR_CBANK_PARAM_SIZE
	.align		4
.L_15:
        /*0054*/ 	.byte	0x03, 0x19
        /*0056*/ 	.short	0x0018


	//----- nvinfo : EIATTR_PARAM_CBANK
	.align		4
        /*0058*/ 	.byte	0x04, 0x0a
        /*005a*/ 	.short	(.L_17 - .L_16)
	.align		4
.L_16:
        /*005c*/ 	.word	index@(.nv.constant0._Z3addPiS_S_)
        /*0060*/ 	.short	0x0380
        /*0062*/ 	.short	0x0018


	//----- nvinfo : EIATTR_SW_WAR
	.align		4
.L_17:
        /*0064*/ 	.byte	0x04, 0x36
        /*0066*/ 	.short	(.L_19 - .L_18)
.L_18:
        /*0068*/ 	.word	0x00000008
.L_19:


//--------------------- .nv.callgraph             --------------------------
	.section	.nv.callgraph,"",@"SHT_CUDA_CALLGRAPH"
	.align	4
	.sectionentsize	8
	.align		4
        /*0000*/ 	.word	0x00000000
	.align		4
        /*0004*/ 	.word	0xffffffff
	.align		4
        /*0008*/ 	.word	0x00000000
	.align		4
        /*000c*/ 	.word	0xfffffffe
	.align		4
        /*0010*/ 	.word	0x00000000
	.align		4
        /*0014*/ 	.word	0xfffffffd
	.align		4
        /*0018*/ 	.word	0x00000000
	.align		4
        /*001c*/ 	.word	0xfffffffc


//--------------------- .text._Z3addPiS_S_        --------------------------
	.section	.text._Z3addPiS_S_,"ax",@progbits
	.align	128
        .global         _Z3addPiS_S_
        .type           _Z3addPiS_S_,@function
        .size           _Z3addPiS_S_,(.L_x_1 - _Z3addPiS_S_)
        .other          _Z3addPiS_S_,@"STO_CUDA_ENTRY STV_DEFAULT"
_Z3addPiS_S_:
.text._Z3addPiS_S_:
[----:B------:R-:W-:Y:S01]  /*0000*/  LDC R1, c[0x0][0x37c] ;  /* 0x0000df00ff017b82 */ /* 0x000fe20000000800 */
[----:B------:R-:W0:Y:S07]  /*0010*/  S2R R9, SR_CTAID.Y ;  /* 0x0000000000097919 */ /* 0x000e2e0000002600 */
[----:B------:R-:W0:Y:S08]  /*0020*/  S2UR UR4, SR_CTAID.X ;  /* 0x00000000000479c3 */ /* 0x000e300000002500 */
[----:B------:R-:W1:Y:S01]  /*0030*/  LDC R0, c[0x0][0x374] ;  /* 0x0000dd00ff007b82 */ /* 0x000e620000000800 */
[----:B0-----:R-:W-:Y:S01]  /*0040*/  VIMNMX.U32 R2, PT, PT, R9, UR4, !PT ;  /* 0x0000000409027c48 */ /* 0x001fe2000ffe0000 */
[----:B-1----:R-:W-:-:S03]  /*0050*/  IMAD R9, R0, UR4, R9 ;  /* 0x0000000400097c24 */ /* 0x002fc6000f8e0209 */
[----:B------:R-:W-:-:S13]  /*0060*/  ISETP.GT.U32.AND P0, PT, R2, 0x9, PT ;  /* 0x000000090200780c */ /* 0x000fda0003f04070 */
[----:B------:R-:W-:Y:S05]  /*0070*/  @P0 EXIT ;  /* 0x000000000000094d */ /* 0x000fea0003800000 */
[----:B------:R-:W0:Y:S01]  /*0080*/  LDC.64 R2, c[0x0][0x380] ;  /* 0x0000e000ff027b82 */ /* 0x000e220000000a00 */
[----:B------:R-:W1:Y:S07]  /*0090*/  LDCU.64 UR4, c[0x0][0x358] ;  /* 0x00006b00ff0477ac */ /* 0x000e6e0008000a00 */
[----:B------:R-:W2:Y:S08]  /*00a0*/  LDC.64 R4, c[0x0][0x388] ;  /* 0x0000e200ff047b82 */ /* 0x000eb00000000a00 */
[----:B------:R-:W3:Y:S01]  /*00b0*/  LDC.64 R6, c[0x0][0x390] ;  /* 0x0000e400ff067b82 */ /* 0x000ee20000000a00 */
[----:B0-----:R-:W-:-:S06]  /*00c0*/  IMAD.WIDE.U32 R2, R9, 0x4, R2 ;  /* 0x0000000409027825 */ /* 0x001fcc00078e0002 */
[----:B-1----:R-:W4:Y:S01]  /*00d0*/  LDG.E R2, desc[UR4][R2.64] ;  /* 0x0000000402027981 */ /* 0x002f22000c1e1900 */
[----:B--2---:R-:W-:-:S06]  /*00e0*/  IMAD.WIDE.U32 R4, R9, 0x4, R4 ;  /* 0x0000000409047825 */ /* 0x004fcc00078e0004 */
[----:B------:R-:W4:Y:S01]  /*00f0*/  LDG.E R5, desc[UR4][R4.64] ;  /* 0x0000000404057981 */ /* 0x000f22000c1e1900 */
[----:B---3--:R-:W-:Y:S01]  /*0100*/  IMAD.WIDE.U32 R6, R9, 0x4, R6 ;  /* 0x0000000409067825 */ /* 0x008fe200078e0006 */
[----:B----4-:R-:W-:-:S05]  /*0110*/  IADD3 R9, PT, PT, R2, R5, RZ ;  /* 0x0000000502097210 */ /* 0x010fca0007ffe0ff */
[----:B------:R-:W-:Y:S01]  /*0120*/  STG.E desc[UR4][R6.64], R9 ;  /* 0x0000000906007986 */ /* 0x000fe2000c101904 */
[----:B------:R-:W-:Y:S05]  /*0130*/  EXIT ;  /* 0x000000000000794d */ /* 0x000fea0003800000 */
.L_x_0:
[----:B------:R-:W-:-:S00]  /*0140*/  BRA `(.L_x_0) ;  /* 0xfffffffc00fc7947 */ /* 0x000fc0000383ffff */
[----:B------:R-:W-:-:S00]  /*0150*/  NOP ;  /* 0x0000000000007918 */ /* 0x000fc00000000000 */
        /* <DEDUP_REMOVED lines=10> */
.L_x_1:


//--------------------- .nv.shared.reserved.0     --------------------------
	.section	.nv.shared.reserved.0,"aw",@nobits
	.weak		__nv_reservedSMEM_offset_0_alias
	.size		__nv_reservedSMEM_offset_0_alias, 0, 64
	.other		__nv_reservedSMEM_offset_0_alias,@"STO_CUDA_RESERVED_SHARED STV_DEFAULT"
__nv_reservedSMEM_offset_0_alias:
	.zero		0
	.zero		64


//--------------------- .nv.constant0._Z3addPiS_S_ --------------------------
	.section	.nv.constant0._Z3addPiS_S_,"a",@progbits
	.sectionflags	@""
	.align	4
.nv.constant0._Z3addPiS_S_:
	.zero		920


//--------------------- SYMBOLS --------------------------

	.type		.nv.reservedSmem.offset0,@object
	.size		.nv.reservedSmem.offset0,0x4
